//
// Generated by NVIDIA NVVM Compiler
//
// Compiler Build ID: CL-36424714
// Cuda compilation tools, release 13.0, V13.0.88
// Based on NVVM 20.0.0
//

.version 9.0
.target sm_100
.address_size 64

	// .globl	_Z11calculationPiS_S_iii

.visible .entry _Z11calculationPiS_S_iii(
	.param .u64 .ptr .align 1 _Z11calculationPiS_S_iii_param_0,
	.param .u64 .ptr .align 1 _Z11calculationPiS_S_iii_param_1,
	.param .u64 .ptr .align 1 _Z11calculationPiS_S_iii_param_2,
	.param .u32 _Z11calculationPiS_S_iii_param_3,
	.param .u32 _Z11calculationPiS_S_iii_param_4,
	.param .u32 _Z11calculationPiS_S_iii_param_5
)
{
	.reg .pred 	%p<4>;
	.reg .b32 	%r<13>;
	.reg .b64 	%rd<9>;

	ld.param.u64 	%rd1, [_Z11calculationPiS_S_iii_param_0];
	ld.param.u64 	%rd2, [_Z11calculationPiS_S_iii_param_1];
	ld.param.u64 	%rd3, [_Z11calculationPiS_S_iii_param_2];
	ld.param.u32 	%r2, [_Z11calculationPiS_S_iii_param_3];
	ld.param.u32 	%r3, [_Z11calculationPiS_S_iii_param_4];
	ld.param.u32 	%r4, [_Z11calculationPiS_S_iii_param_5];
	mov.u32 	%r5, %ctaid.x;
	mov.u32 	%r6, %ntid.x;
	mov.u32 	%r7, %tid.x;
	mad.lo.s32 	%r8, %r5, %r6, %r7;
	mad.lo.s32 	%r1, %r4, %r3, %r8;
	setp.ge.s32 	%p1, %r1, %r2;
	@%p1 bra 	$L__BB0_4;
	cvta.to.global.u64 	%rd4, %rd1;
	mul.wide.s32 	%rd5, %r1, 4;
	add.s64 	%rd6, %rd4, %rd5;
	ld.global.u32 	%r9, [%rd6];
	and.b32  	%r10, %r9, 1;
	setp.eq.b32 	%p2, %r10, 1;
	not.pred 	%p3, %p2;
	@%p3 bra 	$L__BB0_3;
	cvta.to.global.u64 	%rd7, %rd3;
	atom.global.add.u32 	%r11, [%rd7], 1;
	bra.uni 	$L__BB0_4;
$L__BB0_3:
	cvta.to.global.u64 	%rd8, %rd2;
	atom.global.add.u32 	%r12, [%rd8], 1;
$L__BB0_4:
	ret;

}


// ===== COMPILED SASS (sm_100) =====

	.target	sm_100

	.elftype	@"ET_EXEC"


//--------------------- .note.nv.tkinfo           --------------------------
	.section	.note.nv.tkinfo,"",@"SHT_NOTE"
	.sectionflags	@"SHF_NOTE_NV_TKINFO"
	.tkinfo
        /*0018*/ 	.word	0x00000002
        /*0030*/ 	.string	""
        /*0030*/ 	.string	"ptxas"
        /*0030*/ 	.string	"Cuda compilation tools, release 13.0, V13.0.88"
        /*0030*/ 	.string	"Build cuda_13.0.r13.0/compiler.36424714_0"
        /*0030*/ 	.string	"-arch sm_100 -m 64 "



//--------------------- .note.nv.cuinfo           --------------------------
	.section	.note.nv.cuinfo,"",@"SHT_NOTE"
	.sectionflags	@"SHF_NOTE_NV_CUINFO"
        /*0018*/ 	.short	0x0002
        /*001a*/ 	.short	0x0064
        /*001c*/ 	.short	0x0082
	.zero		2


//--------------------- .nv.info                  --------------------------
	.section	.nv.info,"",@"SHT_CUDA_INFO"
	.align	4


	//----- nvinfo : EIATTR_REGCOUNT
	.align		4
        /*0000*/ 	.byte	0x04, 0x2f
        /*0002*/ 	.short	(.L_1 - .L_0)
	.align		4
.L_0:
        /*0004*/ 	.word	index@(_Z11calculationPiS_S_iii)
        /*0008*/ 	.word	0x00000008


	//----- nvinfo : EIATTR_FRAME_SIZE
	.align		4
.L_1:
        /*000c*/ 	.byte	0x04, 0x11
        /*000e*/ 	.short	(.L_3 - .L_2)
	.align		4
.L_2:
        /*0010*/ 	.word	index@(_Z11calculationPiS_S_iii)
        /*0014*/ 	.word	0x00000000


	//----- nvinfo : EIATTR_MIN_STACK_SIZE
	.align		4
.L_3:
        /*0018*/ 	.byte	0x04, 0x12
        /*001a*/ 	.short	(.L_5 - .L_4)
	.align		4
.L_4:
        /*001c*/ 	.word	index@(_Z11calculationPiS_S_iii)
        /*0020*/ 	.word	0x00000000
.L_5:


//--------------------- .nv.compat                --------------------------
	.section	.nv.compat,"",@"SHT_CUDA_COMPAT_INFO"
	.align	4
        /*0000*/ 	.byte	0x02, 0x09, 0x00, 0x00, 0x02, 0x02, 0x01, 0x00, 0x02, 0x05, 0x05, 0x00, 0x03, 0x07, 0x01, 0x01
        /*0010*/ 	.byte	0x02, 0x03, 0x00, 0x00, 0x02, 0x06, 0x01, 0x00, 0x04, 0x0b, 0x08, 0x00, 0x09, 0x00, 0x00, 0x00
        /*0020*/ 	.byte	0x00, 0x00, 0x00, 0x00


//--------------------- .nv.info._Z11calculationPiS_S_iii --------------------------
	.section	.nv.info._Z11calculationPiS_S_iii,"",@"SHT_CUDA_INFO"
	.sectionflags	@""
	.align	4


	//----- nvinfo : EIATTR_CUDA_API_VERSION
	.align		4
        /*0000*/ 	.byte	0x04, 0x37
        /*0002*/ 	.short	(.L_7 - .L_6)
.L_6:
        /*0004*/ 	.word	0x00000082


	//----- nvinfo : EIATTR_KPARAM_INFO
	.align		4
.L_7:
        /*0008*/ 	.byte	0x04, 0x17
        /*000a*/ 	.short	(.L_9 - .L_8)
.L_8:
        /*000c*/ 	.word	0x00000000
        /*0010*/ 	.short	0x0005
        /*0012*/ 	.short	0x0020
        /*0014*/ 	.byte	0x00, 0xf0, 0x11, 0x00


	//----- nvinfo : EIATTR_KPARAM_INFO
	.align		4
.L_9:
        /*0018*/ 	.byte	0x04, 0x17
        /*001a*/ 	.short	(.L_11 - .L_10)
.L_10:
        /*001c*/ 	.word	0x00000000
        /*0020*/ 	.short	0x0004
        /*0022*/ 	.short	0x001c
        /*0024*/ 	.byte	0x00, 0xf0, 0x11, 0x00


	//----- nvinfo : EIATTR_KPARAM_INFO
	.align		4
.L_11:
        /*0028*/ 	.byte	0x04, 0x17
        /*002a*/ 	.short	(.L_13 - .L_12)
.L_12:
        /*002c*/ 	.word	0x00000000
        /*0030*/ 	.short	0x0003
        /*0032*/ 	.short	0x0018
        /*0034*/ 	.byte	0x00, 0xf0, 0x11, 0x00


	//----- nvinfo : EIATTR_KPARAM_INFO
	.align		4
.L_13:
        /*0038*/ 	.byte	0x04, 0x17
        /*003a*/ 	.short	(.L_15 - .L_14)
.L_14:
        /*003c*/ 	.word	0x00000000
        /*0040*/ 	.short	0x0002
        /*0042*/ 	.short	0x0010
        /*0044*/ 	.byte	0x00, 0xf5, 0x21, 0x00


	//----- nvinfo : EIATTR_KPARAM_INFO
	.align		4
.L_15:
        /*0048*/ 	.byte	0x04, 0x17
        /*004a*/ 	.short	(.L_17 - .L_16)
.L_16:
        /*004c*/ 	.word	0x00000000
        /*0050*/ 	.short	0x0001
        /*0052*/ 	.short	0x0008
        /*0054*/ 	.byte	0x00, 0xf5, 0x21, 0x00


	//----- nvinfo : EIATTR_KPARAM_INFO
	.align		4
.L_17:
        /*0058*/ 	.byte	0x04, 0x17
        /*005a*/ 	.short	(.L_19 - .L_18)
.L_18:
        /*005c*/ 	.word	0x00000000
        /*0060*/ 	.short	0x0000
        /*0062*/ 	.short	0x0000
        /*0064*/ 	.byte	0x00, 0xf5, 0x21, 0x00


	//----- nvinfo : EIATTR_SPARSE_MMA_MASK
	.align		4
.L_19:
        /*0068*/ 	.byte	0x03, 0x50
        /*006a*/ 	.short	0x0000


	//----- nvinfo : EIATTR_MAXREG_COUNT
	.align		4
        /*006c*/ 	.byte	0x03, 0x1b
        /*006e*/ 	.short	0x00ff


	//----- nvinfo : EIATTR_MERCURY_ISA_VERSION
	.align		4
        /*0070*/ 	.byte	0x03, 0x5f
        /*0072*/ 	.short	0x0101


	//----- nvinfo : EIATTR_INT_WARP_WIDE_INSTR_OFFSETS
	.align		4
        /*0074*/ 	.byte	0x04, 0x31
        /*0076*/ 	.short	(.L_21 - .L_20)


	//   ....[0]....
.L_20:
        /*0078*/ 	.word	0x00000130


	//   ....[1]....
        /*007c*/ 	.word	0x000001b0


	//----- nvinfo : EIATTR_VRC_CTA_INIT_COUNT
	.align		4
.L_21:
        /*0080*/ 	.byte	0x02, 0x4a
	.zero		1
	.zero		1


	//----- nvinfo : EIATTR_EXIT_INSTR_OFFSETS
	.align		4
        /*0084*/ 	.byte	0x04, 0x1c
        /*0086*/ 	.short	(.L_23 - .L_22)


	//   ....[0]....
.L_22:
        /*0088*/ 	.word	0x00000090


	//   ....[1]....
        /*008c*/ 	.word	0x00000180


	//   ....[2]....
        /*0090*/ 	.word	0x00000200


	//----- nvinfo : EIATTR_CRS_STACK_SIZE
	.align		4
.L_23:
        /*0094*/ 	.byte	0x04, 0x1e
        /*0096*/ 	.short	(.L_25 - .L_24)
.L_24:
        /*0098*/ 	.word	0x00000000


	//----- nvinfo : EIATTR_CBANK_PARAM_SIZE
	.align		4
.L_25:
        /*009c*/ 	.byte	0x03, 0x19
        /*009e*/ 	.short	0x0024


	//----- nvinfo : EIATTR_PARAM_CBANK
	.align		4
        /*00a0*/ 	.byte	0x04, 0x0a
        /*00a2*/ 	.short	(.L_27 - .L_26)
	.align		4
.L_26:
        /*00a4*/ 	.word	index@(.nv.constant0._Z11calculationPiS_S_iii)
        /*00a8*/ 	.short	0x0380
        /*00aa*/ 	.short	0x0024


	//----- nvinfo : EIATTR_SW_WAR
	.align		4
.L_27:
        /*00ac*/ 	.byte	0x04, 0x36
        /*00ae*/ 	.short	(.L_29 - .L_28)
.L_28:
        /*00b0*/ 	.word	0x00000008
.L_29:


//--------------------- .nv.callgraph             --------------------------
	.section	.nv.callgraph,"",@"SHT_CUDA_CALLGRAPH"
	.align	4
	.sectionentsize	8
	.align		4
        /*0000*/ 	.word	0x00000000
	.align		4
        /*0004*/ 	.word	0xffffffff
	.align		4
        /*0008*/ 	.word	0x00000000
	.align		4
        /*000c*/ 	.word	0xfffffffe
	.align		4
        /*0010*/ 	.word	0x00000000
	.align		4
        /*0014*/ 	.word	0xfffffffd
	.align		4
        /*0018*/ 	.word	0x00000000
	.align		4
        /*001c*/ 	.word	0xfffffffc


//--------------------- .text._Z11calculationPiS_S_iii --------------------------
	.section	.text._Z11calculationPiS_S_iii,"ax",@progbits
	.align	128
        .global         _Z11calculationPiS_S_iii
        .type           _Z11calculationPiS_S_iii,@function
        .size           _Z11calculationPiS_S_iii,(.L_x_2 - _Z11calculationPiS_S_iii)
        .other          _Z11calculationPiS_S_iii,@"STO_CUDA_ENTRY STV_DEFAULT"
_Z11calculationPiS_S_iii:
.text._Z11calculationPiS_S_iii:
[----:B------:R-:W-:Y:S01]  /*0000*/  LDC R1, c[0x0][0x37c] ;  /* 0x0000df00ff017b82 */ /* 0x000fe20000000800 */
[----:B------:R-:W0:Y:S07]  /*0010*/  S2R R3, SR_TID.X ;  /* 0x0000000000037919 */ /* 0x000e2e0000002100 */
[----:B------:R-:W0:Y:S01]  /*0020*/  S2UR UR4, SR_CTAID.X ;  /* 0x00000000000479c3 */ /* 0x000e220000002500 */
[----:B------:R-:W1:Y:S07]  /*0030*/  LDCU UR5, c[0x0][0x3a0] ;  /* 0x00007400ff0577ac */ /* 0x000e6e0008000800 */
[----:B------:R-:W0:Y:S08]  /*0040*/  LDC R0, c[0x0][0x360] ;  /* 0x0000d800ff007b82 */ /* 0x000e300000000800 */
[----:B------:R-:W1:Y:S01]  /*0050*/  LDC.64 R4, c[0x0][0x398] ;  /* 0x0000e600ff047b82 */ /* 0x000e620000000a00 */
[----:B0-----:R-:W-:-:S04]  /*0060*/  IMAD R0, R0, UR4, R3 ;  /* 0x0000000400007c24 */ /* 0x001fc8000f8e0203 */
[----:B-1----:R-:W-:-:S05]  /*0070*/  IMAD R5, R5, UR5, R0 ;  /* 0x0000000505057c24 */ /* 0x002fca000f8e0200 */
[----:B------:R-:W-:-:S13]  /*0080*/  ISETP.GE.AND P0, PT, R5, R4, PT ;  /* 0x000000040500720c */ /* 0x000fda0003f06270 */
[----:B------:R-:W-:Y:S05]  /*0090*/  @P0 EXIT ;  /* 0x000000000000094d */ /* 0x000fea0003800000 */
[----:B------:R-:W0:Y:S01]  /*00a0*/  LDC.64 R2, c[0x0][0x380] ;  /* 0x0000e000ff027b82 */ /* 0x000e220000000a00 */
[----:B------:R-:W1:Y:S01]  /*00b0*/  LDCU.64 UR4, c[0x0][0x358] ;  /* 0x00006b00ff0477ac */ /* 0x000e620008000a00 */
[----:B0-----:R-:W-:-:S06]  /*00c0*/  IMAD.WIDE R2, R5, 0x4, R2 ;  /* 0x0000000405027825 */ /* 0x001fcc00078e0202 */
[----:B-1----:R-:W2:Y:S02]  /*00d0*/  LDG.E R2, desc[UR4][R2.64] ;  /* 0x0000000402027981 */ /* 0x002ea4000c1e1900 */
[----:B--2---:R-:W-:-:S04]  /*00e0*/  LOP3.LUT R0, R2, 0x1, RZ, 0xc0, !PT ;  /* 0x0000000102007812 */ /* 0x004fc800078ec0ff */
[----:B------:R-:W-:-:S13]  /*00f0*/  ISETP.NE.U32.AND P0, PT, R0, 0x1, PT ;  /* 0x000000010000780c */ /* 0x000fda0003f05070 */
[----:B------:R-:W-:Y:S05]  /*0100*/  @P0 BRA `(.L_x_0) ;  /* 0x0000000000200947 */ /* 0x000fea0003800000 */
[----:B------:R-:W0:Y:S01]  /*0110*/  S2R R0, SR_LANEID ;  /* 0x0000000000007919 */ /* 0x000e220000000000 */
[----:B------:R-:W1:Y:S01]  /*0120*/  LDC.64 R2, c[0x0][0x390] ;  /* 0x0000e400ff027b82 */ /* 0x000e620000000a00 */
[----:B------:R-:W-:Y:S02]  /*0130*/  VOTEU.ANY UR6, UPT, PT ;  /* 0x0000000000067886 */ /* 0x000fe400038e0100 */
[----:B------:R-:W-:Y:S02]  /*0140*/  UFLO.U32 UR7, UR6 ;  /* 0x00000006000772bd */ /* 0x000fe400080e0000 */
[----:B------:R-:W1:Y:S04]  /*0150*/  POPC R5, UR6 ;  /* 0x0000000600057d09 */ /* 0x000e680008000000 */
[----:B0-----:R-:W-:-:S13]  /*0160*/  ISETP.EQ.U32.AND P0, PT, R0, UR7, PT ;  /* 0x0000000700007c0c */ /* 0x001fda000bf02070 */
[----:B-1----:R-:W-:Y:S01]  /*0170*/  @P0 REDG.E.ADD.STRONG.GPU desc[UR4][R2.64], R5 ;  /* 0x000000050200098e */ /* 0x002fe2000c12e104 */
[----:B------:R-:W-:Y:S05]  /*0180*/  EXIT ;  /* 0x000000000000794d */ /* 0x000fea0003800000 */
.L_x_0:
        /* <DEDUP_REMOVED lines=8> */
.L_x_1:
[----:B------:R-:W-:-:S00]  /*0210*/  BRA `(.L_x_1) ;  /* 0xfffffffc00fc7947 */ /* 0x000fc0000383ffff */
[----:B------:R-:W-:-:S00]  /*0220*/  NOP ;  /* 0x0000000000007918 */ /* 0x000fc00000000000 */
        /* <DEDUP_REMOVED lines=13> */
.L_x_2:


//--------------------- .nv.shared.reserved.0     --------------------------
	.section	.nv.shared.reserved.0,"aw",@nobits
	.weak		__nv_reservedSMEM_offset_0_alias
	.size		__nv_reservedSMEM_offset_0_alias, 0, 64
	.other		__nv_reservedSMEM_offset_0_alias,@"STO_CUDA_RESERVED_SHARED STV_DEFAULT"
__nv_reservedSMEM_offset_0_alias:
	.zero		0
	.zero		64


//--------------------- .nv.constant0._Z11calculationPiS_S_iii --------------------------
	.section	.nv.constant0._Z11calculationPiS_S_iii,"a",@progbits
	.sectionflags	@""
	.align	4
.nv.constant0._Z11calculationPiS_S_iii:
	.zero		932


//--------------------- SYMBOLS --------------------------

	.type		.nv.reservedSmem.offset0,@object
	.size		.nv.reservedSmem.offset0,0x4
